	.headerflags	@"EF_CUDA_TEXMODE_UNIFIED EF_CUDA_64BIT_ADDRESS EF_CUDA_ACCELERATORS EF_CUDA_SM90 EF_CUDA_VIRTUAL_SM(EF_CUDA_SM90)"
	.elftype	@"ET_EXEC"


//--------------------- .nv.info                  --------------------------
	.section	.nv.info,"",@"SHT_CUDA_INFO"
	.align	4


	//----- nvinfo : EIATTR_REGCOUNT
	.align		4
        /*0000*/ 	.byte	0x04, 0x2f
        /*0002*/ 	.short	(.L_1 - .L_0)
	.align		4
.L_0:
        /*0004*/ 	.word	index@(triton_poi_fused_convolution_12)
        /*0008*/ 	.word	0x0000000c


	//----- nvinfo : EIATTR_MIN_STACK_SIZE
	.align		4
.L_1:
        /*000c*/ 	.byte	0x04, 0x12
        /*000e*/ 	.short	(.L_3 - .L_2)
	.align		4
.L_2:
        /*0010*/ 	.word	index@(triton_poi_fused_convolution_12)
        /*0014*/ 	.word	0x00000000


	//----- nvinfo : EIATTR_FRAME_SIZE
	.align		4
.L_3:
        /*0018*/ 	.byte	0x04, 0x11
        /*001a*/ 	.short	(.L_5 - .L_4)
	.align		4
.L_4:
        /*001c*/ 	.word	index@(triton_poi_fused_convolution_12)
        /*0020*/ 	.word	0x00000000


	//----- nvinfo : EIATTR_MIN_STACK_SIZE
	.align		4
.L_5:
        /*0024*/ 	.byte	0x04, 0x12
        /*0026*/ 	.short	(.L_7 - .L_6)
	.align		4
.L_6:
        /*0028*/ 	.word	index@(triton_poi_fused_convolution_12)
        /*002c*/ 	.word	0x00000000
.L_7:


//--------------------- .nv.info.triton_poi_fused_convolution_12 --------------------------
	.section	.nv.info.triton_poi_fused_convolution_12,"",@"SHT_CUDA_INFO"
	.sectionflags	@""
	.align	4


	//----- nvinfo : EIATTR_CUDA_API_VERSION
	.align		4
        /*0000*/ 	.byte	0x04, 0x37
        /*0002*/ 	.short	(.L_9 - .L_8)
.L_8:
        /*0004*/ 	.word	0x0000007c


	//----- nvinfo : EIATTR_KPARAM_INFO
	.align		4
.L_9:
        /*0008*/ 	.byte	0x04, 0x17
        /*000a*/ 	.short	(.L_11 - .L_10)
.L_10:
        /*000c*/ 	.word	0x00000000
        /*0010*/ 	.short	0x0002
        /*0012*/ 	.short	0x0010
        /*0014*/ 	.byte	0x00, 0xf0, 0x11, 0x00


	//----- nvinfo : EIATTR_KPARAM_INFO
	.align		4
.L_11:
        /*0018*/ 	.byte	0x04, 0x17
        /*001a*/ 	.short	(.L_13 - .L_12)
.L_12:
        /*001c*/ 	.word	0x00000000
        /*0020*/ 	.short	0x0001
        /*0022*/ 	.short	0x0008
        /*0024*/ 	.byte	0x00, 0xf4, 0x21, 0x00


	//----- nvinfo : EIATTR_KPARAM_INFO
	.align		4
.L_13:
        /*0028*/ 	.byte	0x04, 0x17
        /*002a*/ 	.short	(.L_15 - .L_14)
.L_14:
        /*002c*/ 	.word	0x00000000
        /*0030*/ 	.short	0x0000
        /*0032*/ 	.short	0x0000
        /*0034*/ 	.byte	0x00, 0xf4, 0x21, 0x00


	//----- nvinfo : EIATTR_SPARSE_MMA_MASK
	.align		4
.L_15:
        /*0038*/ 	.byte	0x03, 0x50
        /*003a*/ 	.short	0x0000


	//----- nvinfo : EIATTR_MAXREG_COUNT
	.align		4
        /*003c*/ 	.byte	0x03, 0x1b
        /*003e*/ 	.short	0x00ff


	//----- nvinfo : EIATTR_EXIT_INSTR_OFFSETS
	.align		4
        /*0040*/ 	.byte	0x04, 0x1c
        /*0042*/ 	.short	(.L_17 - .L_16)


	//   ....[0]....
.L_16:
        /*0044*/ 	.word	0x00000180


	//----- nvinfo : EIATTR_REQNTID
	.align		4
.L_17:
        /*0048*/ 	.byte	0x04, 0x10
        /*004a*/ 	.short	(.L_19 - .L_18)
.L_18:
        /*004c*/ 	.word	0x00000100
        /*0050*/ 	.word	0x00000001
        /*0054*/ 	.word	0x00000001


	//----- nvinfo : EIATTR_CBANK_PARAM_SIZE
	.align		4
.L_19:
        /*0058*/ 	.byte	0x03, 0x19
        /*005a*/ 	.short	0x0014


	//----- nvinfo : EIATTR_PARAM_CBANK
	.align		4
        /*005c*/ 	.byte	0x04, 0x0a
        /*005e*/ 	.short	(.L_21 - .L_20)
	.align		4
.L_20:
        /*0060*/ 	.word	index@(.nv.constant0.triton_poi_fused_convolution_12)
        /*0064*/ 	.short	0x0210
        /*0066*/ 	.short	0x0014


	//----- nvinfo : EIATTR_SW_WAR
	.align		4
.L_21:
        /*0068*/ 	.byte	0x04, 0x36
        /*006a*/ 	.short	(.L_23 - .L_22)
.L_22:
        /*006c*/ 	.word	0x00000008
.L_23:


//--------------------- .nv.callgraph             --------------------------
	.section	.nv.callgraph,"",@"SHT_CUDA_CALLGRAPH"
	.align	4
	.sectionentsize	8
	.align		4
        /*0000*/ 	.word	0x00000000
	.align		4
        /*0004*/ 	.word	0xffffffff
	.align		4
        /*0008*/ 	.word	0x00000000
	.align		4
        /*000c*/ 	.word	0xfffffffe
	.align		4
        /*0010*/ 	.word	0x00000000
	.align		4
        /*0014*/ 	.word	0xfffffffd
	.align		4
        /*0018*/ 	.word	0x00000000
	.align		4
        /*001c*/ 	.word	0xfffffffc


//--------------------- .text.triton_poi_fused_convolution_12 --------------------------
	.section	.text.triton_poi_fused_convolution_12,"ax",@progbits
	.align	128
        .global         triton_poi_fused_convolution_12
        .type           triton_poi_fused_convolution_12,@function
        .size           triton_poi_fused_convolution_12,(.L_x_1 - triton_poi_fused_convolution_12)
        .other          triton_poi_fused_convolution_12,@"STO_CUDA_ENTRY STV_DEFAULT"
triton_poi_fused_convolution_12:
.text.triton_poi_fused_convolution_12:
[----:B------:R-:W-:Y:S01]  /*0000*/  LDC R1, c[0x0][0x28] ;  /* 0x00000a00ff017b82 */ /* 0x000fe20000000800 */
[----:B------:R-:W1:Y:S07]  /*0010*/  S2R R0, SR_TID.X ;  /* 0x0000000000007919 */ /* 0x000e6e0000002100 */
[----:B------:R-:W2:Y:S01]  /*0020*/  LDC.64 R4, c[0x0][0x218] ;  /* 0x00008600ff047b82 */ /* 0x000ea20000000a00 */
[----:B------:R-:W-:Y:S01]  /*0030*/  ULDC.64 UR4, c[0x0][0x208] ;  /* 0x0000820000047ab9 */ /* 0x000fe20000000a00 */
[----:B------:R-:W3:Y:S06]  /*0040*/  S2R R7, SR_CTAID.X ;  /* 0x0000000000077919 */ /* 0x000eec0000002500 */
[----:B------:R-:W4:Y:S01]  /*0050*/  LDC.64 R2, c[0x0][0x210] ;  /* 0x00008400ff027b82 */ /* 0x000f220000000a00 */
[----:B-1----:R-:W-:Y:S01]  /*0060*/  IMAD.SHL.U32 R0, R0, 0x2, RZ ;  /* 0x0000000200007824 */ /* 0x002fe200078e00ff */
[----:B---3--:R-:W-:-:S04]  /*0070*/  SHF.R.S32.HI R6, RZ, 0x16, R7 ;  /* 0x00000016ff067819 */ /* 0x008fc80000011407 */
[----:B------:R-:W-:Y:S02]  /*0080*/  LOP3.LUT R0, R0, 0x1fe, RZ, 0xc0, !PT ;  /* 0x000001fe00007812 */ /* 0x000fe400078ec0ff */
[----:B------:R-:W-:-:S03]  /*0090*/  SGXT R6, R6, 0x1 ;  /* 0x000000010606781a */ /* 0x000fc60000000200 */
[----:B------:R-:W-:-:S04]  /*00a0*/  IMAD R7, R7, 0x200, R0 ;  /* 0x0000020007077824 */ /* 0x000fc800078e0200 */
[----:B----4-:R-:W-:Y:S01]  /*00b0*/  IMAD.WIDE R2, R7, 0x4, R2 ;  /* 0x0000000407027825 */ /* 0x010fe200078e0202 */
[----:B------:R-:W-:-:S04]  /*00c0*/  LEA.HI R6, R6, R7, RZ, 0x6 ;  /* 0x0000000706067211 */ /* 0x000fc800078f30ff */
[--C-:B------:R-:W-:Y:S02]  /*00d0*/  SHF.R.S32.HI R0, RZ, 0x6, R6.reuse ;  /* 0x00000006ff007819 */ /* 0x100fe40000011406 */
[----:B------:R-:W-:Y:S02]  /*00e0*/  SHF.R.S32.HI R9, RZ, 0x1f, R6 ;  /* 0x0000001fff097819 */ /* 0x000fe40000011406 */
[----:B------:R-:W3:Y:S02]  /*00f0*/  LDG.E.64 R6, desc[UR4][R2.64] ;  /* 0x0000000402067981 */ /* 0x000ee4000c1e1b00 */
[----:B------:R-:W-:-:S04]  /*0100*/  LEA.HI R9, R9, R0, RZ, 0x9 ;  /* 0x0000000009097211 */ /* 0x000fc800078f48ff */
[----:B------:R-:W-:-:S05]  /*0110*/  LOP3.LUT R9, R9, 0xfffffe00, RZ, 0xc0, !PT ;  /* 0xfffffe0009097812 */ /* 0x000fca00078ec0ff */
[----:B------:R-:W-:-:S04]  /*0120*/  IMAD.IADD R9, R0, 0x1, -R9 ;  /* 0x0000000100097824 */ /* 0x000fc800078e0a09 */
[----:B--2---:R-:W-:-:S06]  /*0130*/  IMAD.WIDE R4, R9, 0x4, R4 ;  /* 0x0000000409047825 */ /* 0x004fcc00078e0204 */
[----:B------:R-:W3:Y:S02]  /*0140*/  LDG.E.EL R4, desc[UR4][R4.64] ;  /* 0x0000000404047981 */ /* 0x000ee4000c2e1900 */
[--C-:B---3--:R-:W-:Y:S01]  /*0150*/  FADD R6, R6, R4.reuse ;  /* 0x0000000406067221 */ /* 0x108fe20000000000 */
[----:B------:R-:W-:-:S05]  /*0160*/  FADD R7, R7, R4 ;  /* 0x0000000407077221 */ /* 0x000fca0000000000 */
[----:B------:R-:W-:Y:S01]  /*0170*/  STG.E.64 desc[UR4][R2.64], R6 ;  /* 0x0000000602007986 */ /* 0x000fe2000c101b04 */
[----:B------:R-:W-:Y:S05]  /*0180*/  EXIT ;  /* 0x000000000000794d */ /* 0x000fea0003800000 */
.L_x_0:
[----:B------:R-:W-:-:S00]  /*0190*/  BRA `(.L_x_0) ;  /* 0xfffffffc00fc7947 */ /* 0x000fc0000383ffff */
[----:B------:R-:W-:-:S00]  /*01a0*/  NOP ;  /* 0x0000000000007918 */ /* 0x000fc00000000000 */
        /* <DEDUP_REMOVED lines=13> */
.L_x_1:


//--------------------- .nv.constant0.triton_poi_fused_convolution_12 --------------------------
	.section	.nv.constant0.triton_poi_fused_convolution_12,"a",@progbits
	.sectionflags	@""
	.align	4
.nv.constant0.triton_poi_fused_convolution_12:
	.zero		548
